	.headerflags	@"EF_CUDA_TEXMODE_UNIFIED EF_CUDA_64BIT_ADDRESS EF_CUDA_ACCELERATORS EF_CUDA_SM90 EF_CUDA_VIRTUAL_SM(EF_CUDA_SM90)"
	.elftype	@"ET_EXEC"


//--------------------- .nv.info                  --------------------------
	.section	.nv.info,"",@"SHT_CUDA_INFO"
	.align	4


	//----- nvinfo : EIATTR_REGCOUNT
	.align		4
        /*0000*/ 	.byte	0x04, 0x2f
        /*0002*/ 	.short	(.L_1 - .L_0)
	.align		4
.L_0:
        /*0004*/ 	.word	index@(triton_poi_fused__to_copy_arange_clamp_mul_sub_6)
        /*0008*/ 	.word	0x00000008


	//----- nvinfo : EIATTR_MIN_STACK_SIZE
	.align		4
.L_1:
        /*000c*/ 	.byte	0x04, 0x12
        /*000e*/ 	.short	(.L_3 - .L_2)
	.align		4
.L_2:
        /*0010*/ 	.word	index@(triton_poi_fused__to_copy_arange_clamp_mul_sub_6)
        /*0014*/ 	.word	0x00000000


	//----- nvinfo : EIATTR_FRAME_SIZE
	.align		4
.L_3:
        /*0018*/ 	.byte	0x04, 0x11
        /*001a*/ 	.short	(.L_5 - .L_4)
	.align		4
.L_4:
        /*001c*/ 	.word	index@(triton_poi_fused__to_copy_arange_clamp_mul_sub_6)
        /*0020*/ 	.word	0x00000000


	//----- nvinfo : EIATTR_MIN_STACK_SIZE
	.align		4
.L_5:
        /*0024*/ 	.byte	0x04, 0x12
        /*0026*/ 	.short	(.L_7 - .L_6)
	.align		4
.L_6:
        /*0028*/ 	.word	index@(triton_poi_fused__to_copy_arange_clamp_mul_sub_6)
        /*002c*/ 	.word	0x00000000
.L_7:


//--------------------- .nv.info.triton_poi_fused__to_copy_arange_clamp_mul_sub_6 --------------------------
	.section	.nv.info.triton_poi_fused__to_copy_arange_clamp_mul_sub_6,"",@"SHT_CUDA_INFO"
	.sectionflags	@""
	.align	4


	//----- nvinfo : EIATTR_CUDA_API_VERSION
	.align		4
        /*0000*/ 	.byte	0x04, 0x37
        /*0002*/ 	.short	(.L_9 - .L_8)
.L_8:
        /*0004*/ 	.word	0x0000007c


	//----- nvinfo : EIATTR_KPARAM_INFO
	.align		4
.L_9:
        /*0008*/ 	.byte	0x04, 0x17
        /*000a*/ 	.short	(.L_11 - .L_10)
.L_10:
        /*000c*/ 	.word	0x00000000
        /*0010*/ 	.short	0x0001
        /*0012*/ 	.short	0x0008
        /*0014*/ 	.byte	0x00, 0xf0, 0x11, 0x00


	//----- nvinfo : EIATTR_KPARAM_INFO
	.align		4
.L_11:
        /*0018*/ 	.byte	0x04, 0x17
        /*001a*/ 	.short	(.L_13 - .L_12)
.L_12:
        /*001c*/ 	.word	0x00000000
        /*0020*/ 	.short	0x0000
        /*0022*/ 	.short	0x0000
        /*0024*/ 	.byte	0x00, 0xf4, 0x21, 0x00


	//----- nvinfo : EIATTR_SPARSE_MMA_MASK
	.align		4
.L_13:
        /*0028*/ 	.byte	0x03, 0x50
        /*002a*/ 	.short	0x0000


	//----- nvinfo : EIATTR_MAXREG_COUNT
	.align		4
        /*002c*/ 	.byte	0x03, 0x1b
        /*002e*/ 	.short	0x00ff


	//----- nvinfo : EIATTR_EXIT_INSTR_OFFSETS
	.align		4
        /*0030*/ 	.byte	0x04, 0x1c
        /*0032*/ 	.short	(.L_15 - .L_14)


	//   ....[0]....
.L_14:
        /*0034*/ 	.word	0x00000090


	//   ....[1]....
        /*0038*/ 	.word	0x000000c0


	//----- nvinfo : EIATTR_REQNTID
	.align		4
.L_15:
        /*003c*/ 	.byte	0x04, 0x10
        /*003e*/ 	.short	(.L_17 - .L_16)
.L_16:
        /*0040*/ 	.word	0x00000020
        /*0044*/ 	.word	0x00000001
        /*0048*/ 	.word	0x00000001


	//----- nvinfo : EIATTR_CBANK_PARAM_SIZE
	.align		4
.L_17:
        /*004c*/ 	.byte	0x03, 0x19
        /*004e*/ 	.short	0x000c


	//----- nvinfo : EIATTR_PARAM_CBANK
	.align		4
        /*0050*/ 	.byte	0x04, 0x0a
        /*0052*/ 	.short	(.L_19 - .L_18)
	.align		4
.L_18:
        /*0054*/ 	.word	index@(.nv.constant0.triton_poi_fused__to_copy_arange_clamp_mul_sub_6)
        /*0058*/ 	.short	0x0210
        /*005a*/ 	.short	0x000c


	//----- nvinfo : EIATTR_SW_WAR
	.align		4
.L_19:
        /*005c*/ 	.byte	0x04, 0x36
        /*005e*/ 	.short	(.L_21 - .L_20)
.L_20:
        /*0060*/ 	.word	0x00000008
.L_21:


//--------------------- .nv.callgraph             --------------------------
	.section	.nv.callgraph,"",@"SHT_CUDA_CALLGRAPH"
	.align	4
	.sectionentsize	8
	.align		4
        /*0000*/ 	.word	0x00000000
	.align		4
        /*0004*/ 	.word	0xffffffff
	.align		4
        /*0008*/ 	.word	0x00000000
	.align		4
        /*000c*/ 	.word	0xfffffffe
	.align		4
        /*0010*/ 	.word	0x00000000
	.align		4
        /*0014*/ 	.word	0xfffffffd
	.align		4
        /*0018*/ 	.word	0x00000000
	.align		4
        /*001c*/ 	.word	0xfffffffc


//--------------------- .text.triton_poi_fused__to_copy_arange_clamp_mul_sub_6 --------------------------
	.section	.text.triton_poi_fused__to_copy_arange_clamp_mul_sub_6,"ax",@progbits
	.align	128
        .global         triton_poi_fused__to_copy_arange_clamp_mul_sub_6
        .type           triton_poi_fused__to_copy_arange_clamp_mul_sub_6,@function
        .size           triton_poi_fused__to_copy_arange_clamp_mul_sub_6,(.L_x_1 - triton_poi_fused__to_copy_arange_clamp_mul_sub_6)
        .other          triton_poi_fused__to_copy_arange_clamp_mul_sub_6,@"STO_CUDA_ENTRY STV_DEFAULT"
triton_poi_fused__to_copy_arange_clamp_mul_sub_6:
.text.triton_poi_fused__to_copy_arange_clamp_mul_sub_6:
[----:B------:R-:W0:Y:S02]  /*0000*/  LDC R1, c[0x0][0x28] ;  /* 0x00000a00ff017b82 */ /* 0x000e240000000800 */
[----:B------:R-:W1:Y:S01]  /*0010*/  S2R R4, SR_TID.X ;  /* 0x0000000000047919 */ /* 0x000e620000002100 */
[----:B------:R-:W2:Y:S01]  /*0020*/  LDC.64 R2, c[0x0][0x210] ;  /* 0x00008400ff027b82 */ /* 0x000ea20000000a00 */
[----:B------:R-:W3:Y:S01]  /*0030*/  S2R R5, SR_CTAID.X ;  /* 0x0000000000057919 */ /* 0x000ee20000002500 */
[C---:B-1----:R-:W-:Y:S02]  /*0040*/  LOP3.LUT R0, R4.reuse, 0x1, RZ, 0xc0, !PT ;  /* 0x0000000104007812 */ /* 0x042fe400078ec0ff */
[----:B------:R-:W-:-:S03]  /*0050*/  LOP3.LUT P0, RZ, R4, 0x1e, RZ, 0xc0, !PT ;  /* 0x0000001e04ff7812 */ /* 0x000fc6000780c0ff */
[----:B---3--:R-:W-:-:S04]  /*0060*/  IMAD R5, R5, 0x2, R0 ;  /* 0x0000000205057824 */ /* 0x008fc800078e0200 */
[C---:B--2---:R-:W-:Y:S01]  /*0070*/  IMAD.WIDE R2, R5.reuse, 0x4, R2 ;  /* 0x0000000405027825 */ /* 0x044fe200078e0202 */
[----:B------:R-:W-:-:S13]  /*0080*/  ISETP.LT.AND P0, PT, R5, 0x2, !P0 ;  /* 0x000000020500780c */ /* 0x000fda0004701270 */
[----:B------:R-:W-:Y:S05]  /*0090*/  @!P0 EXIT ;  /* 0x000000000000894d */ /* 0x000fea0003800000 */
[----:B------:R-:W-:Y:S02]  /*00a0*/  ULDC.64 UR4, c[0x0][0x208] ;  /* 0x0000820000047ab9 */ /* 0x000fe40000000a00 */
[----:B------:R-:W-:Y:S01]  /*00b0*/  STG.E desc[UR4][R2.64], RZ ;  /* 0x000000ff02007986 */ /* 0x000fe2000c101904 */
[----:B------:R-:W-:Y:S05]  /*00c0*/  EXIT ;  /* 0x000000000000794d */ /* 0x000fea0003800000 */
.L_x_0:
[----:B------:R-:W-:-:S00]  /*00d0*/  BRA `(.L_x_0) ;  /* 0xfffffffc00fc7947 */ /* 0x000fc0000383ffff */
[----:B------:R-:W-:-:S00]  /*00e0*/  NOP ;  /* 0x0000000000007918 */ /* 0x000fc00000000000 */
        /* <DEDUP_REMOVED lines=9> */
.L_x_1:


//--------------------- .nv.constant0.triton_poi_fused__to_copy_arange_clamp_mul_sub_6 --------------------------
	.section	.nv.constant0.triton_poi_fused__to_copy_arange_clamp_mul_sub_6,"a",@progbits
	.sectionflags	@""
	.align	4
.nv.constant0.triton_poi_fused__to_copy_arange_clamp_mul_sub_6:
	.zero		540
